	.headerflags	@"EF_CUDA_TEXMODE_UNIFIED EF_CUDA_64BIT_ADDRESS EF_CUDA_ACCELERATORS EF_CUDA_SM90 EF_CUDA_VIRTUAL_SM(EF_CUDA_SM90)"
	.elftype	@"ET_EXEC"


//--------------------- .nv.info                  --------------------------
	.section	.nv.info,"",@"SHT_CUDA_INFO"
	.align	4


	//----- nvinfo : EIATTR_REGCOUNT
	.align		4
        /*0000*/ 	.byte	0x04, 0x2f
        /*0002*/ 	.short	(.L_1 - .L_0)
	.align		4
.L_0:
        /*0004*/ 	.word	index@(triton_poi_fused__unsafe_index_add_mul_sub_48)
        /*0008*/ 	.word	0x0000002a


	//----- nvinfo : EIATTR_MIN_STACK_SIZE
	.align		4
.L_1:
        /*000c*/ 	.byte	0x04, 0x12
        /*000e*/ 	.short	(.L_3 - .L_2)
	.align		4
.L_2:
        /*0010*/ 	.word	index@(triton_poi_fused__unsafe_index_add_mul_sub_48)
        /*0014*/ 	.word	0x00000000


	//----- nvinfo : EIATTR_FRAME_SIZE
	.align		4
.L_3:
        /*0018*/ 	.byte	0x04, 0x11
        /*001a*/ 	.short	(.L_5 - .L_4)
	.align		4
.L_4:
        /*001c*/ 	.word	index@(triton_poi_fused__unsafe_index_add_mul_sub_48)
        /*0020*/ 	.word	0x00000000


	//----- nvinfo : EIATTR_MIN_STACK_SIZE
	.align		4
.L_5:
        /*0024*/ 	.byte	0x04, 0x12
        /*0026*/ 	.short	(.L_7 - .L_6)
	.align		4
.L_6:
        /*0028*/ 	.word	index@(triton_poi_fused__unsafe_index_add_mul_sub_48)
        /*002c*/ 	.word	0x00000000
.L_7:


//--------------------- .nv.info.triton_poi_fused__unsafe_index_add_mul_sub_48 --------------------------
	.section	.nv.info.triton_poi_fused__unsafe_index_add_mul_sub_48,"",@"SHT_CUDA_INFO"
	.sectionflags	@""
	.align	4


	//----- nvinfo : EIATTR_CUDA_API_VERSION
	.align		4
        /*0000*/ 	.byte	0x04, 0x37
        /*0002*/ 	.short	(.L_9 - .L_8)
.L_8:
        /*0004*/ 	.word	0x0000007c


	//----- nvinfo : EIATTR_KPARAM_INFO
	.align		4
.L_9:
        /*0008*/ 	.byte	0x04, 0x17
        /*000a*/ 	.short	(.L_11 - .L_10)
.L_10:
        /*000c*/ 	.word	0x00000000
        /*0010*/ 	.short	0x0009
        /*0012*/ 	.short	0x0044
        /*0014*/ 	.byte	0x00, 0xf0, 0x11, 0x00


	//----- nvinfo : EIATTR_KPARAM_INFO
	.align		4
.L_11:
        /*0018*/ 	.byte	0x04, 0x17
        /*001a*/ 	.short	(.L_13 - .L_12)
.L_12:
        /*001c*/ 	.word	0x00000000
        /*0020*/ 	.short	0x0008
        /*0022*/ 	.short	0x0040
        /*0024*/ 	.byte	0x00, 0xf0, 0x11, 0x00


	//----- nvinfo : EIATTR_KPARAM_INFO
	.align		4
.L_13:
        /*0028*/ 	.byte	0x04, 0x17
        /*002a*/ 	.short	(.L_15 - .L_14)
.L_14:
        /*002c*/ 	.word	0x00000000
        /*0030*/ 	.short	0x0007
        /*0032*/ 	.short	0x0038
        /*0034*/ 	.byte	0x00, 0xf4, 0x21, 0x00


	//----- nvinfo : EIATTR_KPARAM_INFO
	.align		4
.L_15:
        /*0038*/ 	.byte	0x04, 0x17
        /*003a*/ 	.short	(.L_17 - .L_16)
.L_16:
        /*003c*/ 	.word	0x00000000
        /*0040*/ 	.short	0x0006
        /*0042*/ 	.short	0x0030
        /*0044*/ 	.byte	0x00, 0xf4, 0x21, 0x00


	//----- nvinfo : EIATTR_KPARAM_INFO
	.align		4
.L_17:
        /*0048*/ 	.byte	0x04, 0x17
        /*004a*/ 	.short	(.L_19 - .L_18)
.L_18:
        /*004c*/ 	.word	0x00000000
        /*0050*/ 	.short	0x0005
        /*0052*/ 	.short	0x0028
        /*0054*/ 	.byte	0x00, 0xf4, 0x21, 0x00


	//----- nvinfo : EIATTR_KPARAM_INFO
	.align		4
.L_19:
        /*0058*/ 	.byte	0x04, 0x17
        /*005a*/ 	.short	(.L_21 - .L_20)
.L_20:
        /*005c*/ 	.word	0x00000000
        /*0060*/ 	.short	0x0004
        /*0062*/ 	.short	0x0020
        /*0064*/ 	.byte	0x00, 0xf4, 0x21, 0x00


	//----- nvinfo : EIATTR_KPARAM_INFO
	.align		4
.L_21:
        /*0068*/ 	.byte	0x04, 0x17
        /*006a*/ 	.short	(.L_23 - .L_22)
.L_22:
        /*006c*/ 	.word	0x00000000
        /*0070*/ 	.short	0x0003
        /*0072*/ 	.short	0x0018
        /*0074*/ 	.byte	0x00, 0xf4, 0x21, 0x00


	//----- nvinfo : EIATTR_KPARAM_INFO
	.align		4
.L_23:
        /*0078*/ 	.byte	0x04, 0x17
        /*007a*/ 	.short	(.L_25 - .L_24)
.L_24:
        /*007c*/ 	.word	0x00000000
        /*0080*/ 	.short	0x0002
        /*0082*/ 	.short	0x0010
        /*0084*/ 	.byte	0x00, 0xf4, 0x21, 0x00


	//----- nvinfo : EIATTR_KPARAM_INFO
	.align		4
.L_25:
        /*0088*/ 	.byte	0x04, 0x17
        /*008a*/ 	.short	(.L_27 - .L_26)
.L_26:
        /*008c*/ 	.word	0x00000000
        /*0090*/ 	.short	0x0001
        /*0092*/ 	.short	0x0008
        /*0094*/ 	.byte	0x00, 0xf4, 0x21, 0x00


	//----- nvinfo : EIATTR_KPARAM_INFO
	.align		4
.L_27:
        /*0098*/ 	.byte	0x04, 0x17
        /*009a*/ 	.short	(.L_29 - .L_28)
.L_28:
        /*009c*/ 	.word	0x00000000
        /*00a0*/ 	.short	0x0000
        /*00a2*/ 	.short	0x0000
        /*00a4*/ 	.byte	0x00, 0xf4, 0x21, 0x00


	//----- nvinfo : EIATTR_SPARSE_MMA_MASK
	.align		4
.L_29:
        /*00a8*/ 	.byte	0x03, 0x50
        /*00aa*/ 	.short	0x0000


	//----- nvinfo : EIATTR_MAXREG_COUNT
	.align		4
        /*00ac*/ 	.byte	0x03, 0x1b
        /*00ae*/ 	.short	0x00ff


	//----- nvinfo : EIATTR_EXIT_INSTR_OFFSETS
	.align		4
        /*00b0*/ 	.byte	0x04, 0x1c
        /*00b2*/ 	.short	(.L_31 - .L_30)


	//   ....[0]....
.L_30:
        /*00b4*/ 	.word	0x000011d0


	//   ....[1]....
        /*00b8*/ 	.word	0x00001220


	//----- nvinfo : EIATTR_REQNTID
	.align		4
.L_31:
        /*00bc*/ 	.byte	0x04, 0x10
        /*00be*/ 	.short	(.L_33 - .L_32)
.L_32:
        /*00c0*/ 	.word	0x00000080
        /*00c4*/ 	.word	0x00000001
        /*00c8*/ 	.word	0x00000001


	//----- nvinfo : EIATTR_CBANK_PARAM_SIZE
	.align		4
.L_33:
        /*00cc*/ 	.byte	0x03, 0x19
        /*00ce*/ 	.short	0x0048


	//----- nvinfo : EIATTR_PARAM_CBANK
	.align		4
        /*00d0*/ 	.byte	0x04, 0x0a
        /*00d2*/ 	.short	(.L_35 - .L_34)
	.align		4
.L_34:
        /*00d4*/ 	.word	index@(.nv.constant0.triton_poi_fused__unsafe_index_add_mul_sub_48)
        /*00d8*/ 	.short	0x0210
        /*00da*/ 	.short	0x0048


	//----- nvinfo : EIATTR_SW_WAR
	.align		4
.L_35:
        /*00dc*/ 	.byte	0x04, 0x36
        /*00de*/ 	.short	(.L_37 - .L_36)
.L_36:
        /*00e0*/ 	.word	0x00000008
.L_37:


//--------------------- .nv.callgraph             --------------------------
	.section	.nv.callgraph,"",@"SHT_CUDA_CALLGRAPH"
	.align	4
	.sectionentsize	8
	.align		4
        /*0000*/ 	.word	0x00000000
	.align		4
        /*0004*/ 	.word	0xffffffff
	.align		4
        /*0008*/ 	.word	0x00000000
	.align		4
        /*000c*/ 	.word	0xfffffffe
	.align		4
        /*0010*/ 	.word	0x00000000
	.align		4
        /*0014*/ 	.word	0xfffffffd
	.align		4
        /*0018*/ 	.word	0x00000000
	.align		4
        /*001c*/ 	.word	0xfffffffc


//--------------------- .text.triton_poi_fused__unsafe_index_add_mul_sub_48 --------------------------
	.section	.text.triton_poi_fused__unsafe_index_add_mul_sub_48,"ax",@progbits
	.sectionflags	@"SHF_BARRIERS=1"
	.align	128
        .global         triton_poi_fused__unsafe_index_add_mul_sub_48
        .type           triton_poi_fused__unsafe_index_add_mul_sub_48,@function
        .size           triton_poi_fused__unsafe_index_add_mul_sub_48,(.L_x_1 - triton_poi_fused__unsafe_index_add_mul_sub_48)
        .other          triton_poi_fused__unsafe_index_add_mul_sub_48,@"STO_CUDA_ENTRY STV_DEFAULT"
triton_poi_fused__unsafe_index_add_mul_sub_48:
.text.triton_poi_fused__unsafe_index_add_mul_sub_48:
[----:B------:R-:W0:Y:S01]  /*0000*/  LDC R1, c[0x0][0x28] ;  /* 0x00000a00ff017b82 */ /* 0x000e220000000800 */
[----:B------:R-:W1:Y:S07]  /*0010*/  S2R R23, SR_CTAID.X ;  /* 0x0000000000177919 */ /* 0x000e6e0000002500 */
[----:B------:R-:W2:Y:S01]  /*0020*/  LDC.64 R4, c[0x0][0x218] ;  /* 0x00008600ff047b82 */ /* 0x000ea20000000a00 */
[----:B------:R-:W-:Y:S01]  /*0030*/  ULDC.64 UR6, c[0x0][0x208] ;  /* 0x0000820000067ab9 */ /* 0x000fe20000000a00 */
[----:B------:R-:W3:Y:S06]  /*0040*/  S2R R36, SR_TID.X ;  /* 0x0000000000247919 */ /* 0x000eec0000002100 */
[----:B------:R-:W4:Y:S08]  /*0050*/  LDC.64 R8, c[0x0][0x210] ;  /* 0x00008400ff087b82 */ /* 0x000f300000000a00 */
[----:B------:R-:W5:Y:S08]  /*0060*/  LDC.64 R10, c[0x0][0x228] ;  /* 0x00008a00ff0a7b82 */ /* 0x000f700000000a00 */
[----:B------:R-:W5:Y:S01]  /*0070*/  LDC.64 R16, c[0x0][0x238] ;  /* 0x00008e00ff107b82 */ /* 0x000f620000000a00 */
[----:B------:R-:W-:-:S02]  /*0080*/  CS2R R18, SRZ ;  /* 0x0000000000127805 */ /* 0x000fc4000001ff00 */
[----:B------:R-:W-:-:S05]  /*0090*/  CS2R R14, SRZ ;  /* 0x00000000000e7805 */ /* 0x000fca000001ff00 */
[----:B------:R-:W5:Y:S01]  /*00a0*/  LDC.64 R20, c[0x0][0x240] ;  /* 0x00009000ff147b82 */ /* 0x000f620000000a00 */
[----:B-1----:R-:W-:Y:S01]  /*00b0*/  SHF.L.U32 R23, R23, 0x6, RZ ;  /* 0x0000000617177819 */ /* 0x002fe200000006ff */
[----:B------:R-:W1:Y:S01]  /*00c0*/  S2R R34, SR_CTAID.Y ;  /* 0x0000000000227919 */ /* 0x000e620000002600 */
[----:B------:R-:W-:Y:S02]  /*00d0*/  ULDC.64 UR4, c[0x0][0x220] ;  /* 0x0000880000047ab9 */ /* 0x000fe40000000a00 */
[----:B---3--:R-:W-:-:S03]  /*00e0*/  LOP3.LUT R0, R23, 0x3f, R36, 0xf8, !PT ;  /* 0x0000003f17007812 */ /* 0x008fc600078ef824 */
[----:B------:R-:W3:Y:S01]  /*00f0*/  LDC.64 R12, c[0x0][0x230] ;  /* 0x00008c00ff0c7b82 */ /* 0x000ee20000000a00 */
[----:B------:R-:W-:Y:S02]  /*0100*/  SHF.R.S32.HI R3, RZ, 0x1f, R0 ;  /* 0x0000001fff037819 */ /* 0x000fe40000011400 */
[----:B------:R-:W-:Y:S02]  /*0110*/  ISETP.GE.AND P0, PT, R0, 0x40, PT ;  /* 0x000000400000780c */ /* 0x000fe40003f06270 */
[----:B------:R-:W-:-:S04]  /*0120*/  LEA.HI R6, R3, R0, RZ, 0x3 ;  /* 0x0000000003067211 */ /* 0x000fc800078f18ff */
[----:B------:R-:W-:Y:S02]  /*0130*/  LOP3.LUT R3, R6, 0xfffffff8, RZ, 0xc0, !PT ;  /* 0xfffffff806037812 */ /* 0x000fe400078ec0ff */
[----:B------:R-:W-:-:S03]  /*0140*/  SHF.R.S32.HI R25, RZ, 0x3, R6 ;  /* 0x00000003ff197819 */ /* 0x000fc60000011406 */
[----:B------:R-:W-:Y:S01]  /*0150*/  IMAD.IADD R27, R0, 0x1, -R3 ;  /* 0x00000001001b7824 */ /* 0x000fe200078e0a03 */
[----:B------:R-:W-:-:S03]  /*0160*/  CS2R R2, SRZ ;  /* 0x0000000000027805 */ /* 0x000fc6000001ff00 */
[----:B--2---:R-:W-:Y:S01]  /*0170*/  IMAD.WIDE R4, R27, 0x8, R4 ;  /* 0x000000081b047825 */ /* 0x004fe200078e0204 */
[----:B------:R-:W-:-:S03]  /*0180*/  CS2R R6, SRZ ;  /* 0x0000000000067805 */ /* 0x000fc6000001ff00 */
[----:B----4-:R-:W-:Y:S01]  /*0190*/  IMAD.WIDE R8, R25, 0x8, R8 ;  /* 0x0000000819087825 */ /* 0x010fe200078e0208 */
[----:B------:R-:W2:Y:S03]  /*01a0*/  @!P0 LDG.E.EL.64 R2, desc[UR6][R4.64] ;  /* 0x0000000604028981 */ /* 0x000ea6000c2e1b00 */
[----:B-----5:R-:W-:Y:S01]  /*01b0*/  IMAD.WIDE R10, R27, 0x8, R10 ;  /* 0x000000081b0a7825 */ /* 0x020fe200078e020a */
[----:B------:R4:W5:Y:S03]  /*01c0*/  @!P0 LDG.E.EL.64 R6, desc[UR6][R8.64] ;  /* 0x0000000608068981 */ /* 0x000966000c2e1b00 */
[C---:B0-----:R-:W-:Y:S01]  /*01d0*/  IMAD.WIDE R16, R25.reuse, 0x8, R16 ;  /* 0x0000000819107825 */ /* 0x041fe200078e0210 */
[----:B------:R0:W5:Y:S04]  /*01e0*/  @!P0 LDG.E.EL.64 R18, desc[UR6][R10.64] ;  /* 0x000000060a128981 */ /* 0x000168000c2e1b00 */
[----:B------:R0:W5:Y:S01]  /*01f0*/  @!P0 LDG.E.EL.64 R14, desc[UR6][R16.64] ;  /* 0x00000006100e8981 */ /* 0x000162000c2e1b00 */
[----:B------:R-:W-:Y:S01]  /*0200*/  SHF.R.U32.HI R35, RZ, 0x6, R36 ;  /* 0x00000006ff237819 */ /* 0x000fe20000011624 */
[----:B----4-:R-:W-:Y:S01]  /*0210*/  IMAD.WIDE R8, R25, 0x4, R20 ;  /* 0x0000000419087825 */ /* 0x010fe200078e0214 */
[----:B------:R-:W-:-:S02]  /*0220*/  CS2R R4, SRZ ;  /* 0x0000000000047805 */ /* 0x000fc4000001ff00 */
[----:B------:R-:W-:Y:S01]  /*0230*/  SGXT.U32 R35, R35, 0x1 ;  /* 0x000000012323781a */ /* 0x000fe20000000000 */
[----:B-1----:R-:W-:Y:S02]  /*0240*/  IMAD.SHL.U32 R34, R34, 0x10, RZ ;  /* 0x0000001022227824 */ /* 0x002fe400078e00ff */
[----:B---3--:R-:W-:Y:S01]  /*0250*/  IMAD.WIDE R12, R27, 0x4, R12 ;  /* 0x000000041b0c7825 */ /* 0x008fe200078e020c */
[----:B------:R1:W3:Y:S02]  /*0260*/  @!P0 LDG.E.EL R4, desc[UR6][R8.64] ;  /* 0x0000000608048981 */ /* 0x0002e4000c2e1900 */
[----:B------:R-:W-:Y:S02]  /*0270*/  LOP3.LUT R31, R34, R35, RZ, 0xfc, !PT ;  /* 0x00000023221f7212 */ /* 0x000fe400078efcff */
[----:B------:R4:W3:Y:S02]  /*0280*/  @!P0 LDG.E.EL R5, desc[UR6][R12.64] ;  /* 0x000000060c058981 */ /* 0x0008e4000c2e1900 */
[----:B------:R-:W-:-:S02]  /*0290*/  ISETP.LT.AND P4, PT, R31, 0x10, !P0 ;  /* 0x000000101f00780c */ /* 0x000fc40004781270 */
[----:B------:R-:W-:Y:S02]  /*02a0*/  SHF.L.U32 R22, R31, 0x4, RZ ;  /* 0x000000041f167819 */ /* 0x000fe400000006ff */
[----:B------:R-:W-:Y:S02]  /*02b0*/  P2R R32, PR, RZ, 0x10 ;  /* 0x00000010ff207803 */ /* 0x000fe40000000000 */
[----:B------:R-:W-:Y:S02]  /*02c0*/  LOP3.LUT R33, R34, 0xc, R35, 0xfe, !PT ;  /* 0x0000000c22217812 */ /* 0x000fe400078efe23 */
[----:B--2---:R-:W-:-:S04]  /*02d0*/  SHF.R.U32.HI R0, RZ, 0x1b, R3 ;  /* 0x0000001bff007819 */ /* 0x004fc80000011603 */
[----:B0-----:R-:W-:Y:S02]  /*02e0*/  LOP3.LUT R11, R0, 0x10, RZ, 0xc0, !PT ;  /* 0x00000010000b7812 */ /* 0x001fe400078ec0ff */
[----:B-----5:R-:W-:Y:S02]  /*02f0*/  SHF.R.U32.HI R25, RZ, 0x1d, R7 ;  /* 0x0000001dff197819 */ /* 0x020fe40000011607 */
[----:B------:R-:W-:Y:S02]  /*0300*/  IADD3 R11, P1, R11, UR4, RZ ;  /* 0x000000040b0b7c10 */ /* 0x000fe4000ff3e0ff */
[----:B------:R-:W-:Y:S02]  /*0310*/  LOP3.LUT R25, R25, 0x4, RZ, 0xc0, !PT ;  /* 0x0000000419197812 */ /* 0x000fe400078ec0ff */
[----:B------:R-:W-:Y:S02]  /*0320*/  IADD3.X R17, RZ, UR5, RZ, P1, !PT ;  /* 0x00000005ff117c10 */ /* 0x000fe40008ffe4ff */
[----:B------:R-:W-:-:S05]  /*0330*/  IADD3 R24, P1, R6, R25, RZ ;  /* 0x0000001906187210 */ /* 0x000fca0007f3e0ff */
[----:B------:R-:W-:Y:S01]  /*0340*/  IMAD.X R7, RZ, RZ, R7, P1 ;  /* 0x000000ffff077224 */ /* 0x000fe200008e0607 */
[----:B------:R-:W-:Y:S02]  /*0350*/  SHF.R.U32.HI R21, RZ, 0x1b, R19 ;  /* 0x0000001bff157819 */ /* 0x000fe40000011613 */
[----:B------:R-:W-:Y:S02]  /*0360*/  LEA R16, P2, R2, R11, 0x2 ;  /* 0x0000000b02107211 */ /* 0x000fe400078410ff */
[C---:B------:R-:W-:Y:S01]  /*0370*/  SHF.L.U64.HI R20, R24.reuse, 0x4, R7 ;  /* 0x0000000418147819 */ /* 0x040fe20000010207 */
[----:B------:R-:W-:Y:S01]  /*0380*/  IMAD.SHL.U32 R24, R24, 0x10, RZ ;  /* 0x0000001018187824 */ /* 0x000fe200078e00ff */
[----:B------:R-:W-:Y:S02]  /*0390*/  LOP3.LUT R21, R21, 0x10, RZ, 0xc0, !PT ;  /* 0x0000001015157812 */ /* 0x000fe400078ec0ff */
[----:B------:R-:W-:Y:S02]  /*03a0*/  SHF.R.U32.HI R25, RZ, 0x1d, R15 ;  /* 0x0000001dff197819 */ /* 0x000fe4000001160f */
[----:B------:R-:W-:-:S02]  /*03b0*/  LEA.HI.X R17, R2, R17, R3, 0x2, P2 ;  /* 0x0000001102117211 */ /* 0x000fc400010f1403 */
[----:B------:R-:W-:Y:S02]  /*03c0*/  LOP3.LUT R7, R34, 0x4, R35, 0xfe, !PT ;  /* 0x0000000422077812 */ /* 0x000fe400078efe23 */
[----:B------:R-:W-:Y:S02]  /*03d0*/  IADD3 R28, P1, R24, R16, RZ ;  /* 0x00000010181c7210 */ /* 0x000fe40007f3e0ff */
[----:B------:R-:W-:Y:S02]  /*03e0*/  IADD3 R21, P3, R21, UR4, RZ ;  /* 0x0000000415157c10 */ /* 0x000fe4000ff7e0ff */
[----:B------:R-:W-:Y:S02]  /*03f0*/  LOP3.LUT R25, R25, 0x4, RZ, 0xc0, !PT ;  /* 0x0000000419197812 */ /* 0x000fe400078ec0ff */
[----:B------:R-:W-:Y:S02]  /*0400*/  LOP3.LUT R6, R34, 0x2, R35, 0xfe, !PT ;  /* 0x0000000222067812 */ /* 0x000fe400078efe23 */
[----:B------:R-:W-:-:S02]  /*0410*/  IADD3.X R29, R20, R17, RZ, P1, !PT ;  /* 0x00000011141d7210 */ /* 0x000fc40000ffe4ff */
[C---:B------:R-:W-:Y:S02]  /*0420*/  ISETP.LT.AND P5, PT, R7.reuse, 0x10, !P0 ;  /* 0x000000100700780c */ /* 0x040fe400047a1270 */
[----:B------:R-:W-:Y:S02]  /*0430*/  IADD3.X R27, RZ, UR5, RZ, P3, !PT ;  /* 0x00000005ff1b7c10 */ /* 0x000fe40009ffe4ff */
[----:B------:R-:W-:Y:S01]  /*0440*/  LEA R21, P1, R18, R21, 0x2 ;  /* 0x0000001512157211 */ /* 0x000fe200078210ff */
[----:B------:R-:W-:Y:S01]  /*0450*/  HFMA2.MMA R0, -RZ, RZ, 0, 0 ;  /* 0x00000000ff007435 */ /* 0x000fe200000001ff */
[----:B------:R-:W-:Y:S02]  /*0460*/  IADD3 R25, P2, R14, R25, RZ ;  /* 0x000000190e197210 */ /* 0x000fe40007f5e0ff */
[----:B------:R-:W-:Y:S02]  /*0470*/  CS2R R2, SRZ ;  /* 0x0000000000027805 */ /* 0x000fe4000001ff00 */
[----:B------:R-:W-:Y:S01]  /*0480*/  ISETP.LT.AND P6, PT, R6, 0x10, !P0 ;  /* 0x000000100600780c */ /* 0x000fe200047c1270 */
[----:B------:R-:W-:Y:S01]  /*0490*/  IMAD.SHL.U32 R7, R7, 0x10, RZ ;  /* 0x0000001007077824 */ /* 0x000fe200078e00ff */
[----:B------:R-:W-:Y:S01]  /*04a0*/  LEA.HI.X R14, R18, R27, R19, 0x2, P1 ;  /* 0x0000001b120e7211 */ /* 0x000fe200008f1413 */
[----:B------:R-:W-:Y:S01]  /*04b0*/  IMAD.WIDE R10, R22, 0x4, R28 ;  /* 0x00000004160a7825 */ /* 0x000fe200078e021c */
[----:B------:R-:W-:-:S02]  /*04c0*/  IADD3.X R18, RZ, R15, RZ, P2, !PT ;  /* 0x0000000fff127210 */ /* 0x000fc400017fe4ff */
[----:B------:R-:W-:Y:S01]  /*04d0*/  LOP3.LUT R19, R34, 0x6, R35, 0xfe, !PT ;  /* 0x0000000622137812 */ /* 0x000fe200078efe23 */
[----:B------:R-:W-:Y:S01]  /*04e0*/  IMAD.SHL.U32 R6, R6, 0x10, RZ ;  /* 0x0000001006067824 */ /* 0x000fe200078e00ff */
[----:B------:R-:W2:Y:S01]  /*04f0*/  @P4 LDG.E.EL R3, desc[UR6][R10.64] ;  /* 0x000000060a034981 */ /* 0x000ea2000c2e1900 */
[----:B-1----:R-:W-:Y:S01]  /*0500*/  IMAD.WIDE R8, R7, 0x4, R28 ;  /* 0x0000000407087825 */ /* 0x002fe200078e021c */
[----:B------:R-:W-:Y:S02]  /*0510*/  SHF.L.U64.HI R15, R25, 0x4, R18 ;  /* 0x00000004190f7819 */ /* 0x000fe40000010212 */
[----:B------:R-:W-:Y:S01]  /*0520*/  IADD3 R18, P2, R21, R24, RZ ;  /* 0x0000001815127210 */ /* 0x000fe20007f5e0ff */
[----:B----4-:R-:W-:Y:S01]  /*0530*/  IMAD.WIDE R12, R6, 0x4, R28 ;  /* 0x00000004060c7825 */ /* 0x010fe200078e021c */
[----:B------:R-:W-:Y:S01]  /*0540*/  ISETP.LT.AND P4, PT, R19, 0x10, !P0 ;  /* 0x000000101300780c */ /* 0x000fe20004781270 */
[----:B------:R0:W4:Y:S02]  /*0550*/  @P5 LDG.E.EL R0, desc[UR6][R8.64] ;  /* 0x0000000608005981 */ /* 0x000124000c2e1900 */
[----:B------:R-:W-:-:S02]  /*0560*/  IMAD.SHL.U32 R25, R25, 0x10, RZ ;  /* 0x0000001019197824 */ /* 0x000fc400078e00ff */
[----:B------:R1:W5:Y:S01]  /*0570*/  @P6 LDG.E.EL R2, desc[UR6][R12.64] ;  /* 0x000000060c026981 */ /* 0x000362000c2e1900 */
[----:B0-----:R-:W-:Y:S01]  /*0580*/  SHF.L.U32 R8, R19, 0x4, RZ ;  /* 0x0000000413087819 */ /* 0x001fe200000006ff */
[----:B------:R-:W-:Y:S01]  /*0590*/  IMAD.X R19, R14, 0x1, R20, P2 ;  /* 0x000000010e137824 */ /* 0x000fe200010e0614 */
[----:B------:R-:W-:Y:S02]  /*05a0*/  IADD3 R20, P2, R25, R21, RZ ;  /* 0x0000001519147210 */ /* 0x000fe40007f5e0ff */
[----:B------:R-:W-:Y:S01]  /*05b0*/  MOV R9, RZ ;  /* 0x000000ff00097202 */ /* 0x000fe20000000f00 */
[----:B------:R-:W-:Y:S01]  /*05c0*/  IMAD.WIDE R10, R8, 0x4, R28 ;  /* 0x00000004080a7825 */ /* 0x000fe200078e021c */
[----:B-1----:R-:W-:Y:S02]  /*05d0*/  LOP3.LUT R13, R34, 0xa, R35, 0xfe, !PT ;  /* 0x0000000a220d7812 */ /* 0x002fe400078efe23 */
[----:B------:R-:W-:Y:S02]  /*05e0*/  IADD3.X R21, R15, R14, RZ, P2, !PT ;  /* 0x0000000e0f157210 */ /* 0x000fe400017fe4ff */
[----:B------:R-:W-:Y:S01]  /*05f0*/  IADD3 R16, P1, R25, R16, RZ ;  /* 0x0000001019107210 */ /* 0x000fe20007f3e0ff */
[----:B------:R0:W2:Y:S01]  /*0600*/  @P4 LDG.E.EL R9, desc[UR6][R10.64] ;  /* 0x000000060a094981 */ /* 0x0000a2000c2e1900 */
[----:B------:R-:W-:-:S02]  /*0610*/  ISETP.LT.AND P2, PT, R13, 0x10, !P0 ;  /* 0x000000100d00780c */ /* 0x000fc40004741270 */
[----:B------:R-:W-:Y:S01]  /*0620*/  LOP3.LUT R12, R34, 0x8, R35, 0xfe, !PT ;  /* 0x00000008220c7812 */ /* 0x000fe200078efe23 */
[----:B------:R-:W-:Y:S01]  /*0630*/  IMAD.X R17, R15, 0x1, R17, P1 ;  /* 0x000000010f117824 */ /* 0x000fe200008e0611 */
[----:B------:R-:W-:Y:S02]  /*0640*/  ISETP.LT.AND P1, PT, R33, 0x10, !P0 ;  /* 0x000000102100780c */ /* 0x000fe40004721270 */
[C---:B------:R-:W-:Y:S02]  /*0650*/  ISETP.LT.AND P3, PT, R12.reuse, 0x10, !P0 ;  /* 0x000000100c00780c */ /* 0x040fe40004761270 */
[----:B0-----:R-:W-:Y:S01]  /*0660*/  SHF.L.U32 R11, R13, 0x4, RZ ;  /* 0x000000040d0b7819 */ /* 0x001fe200000006ff */
[----:B------:R-:W-:Y:S01]  /*0670*/  IMAD.SHL.U32 R10, R12, 0x10, RZ ;  /* 0x000000100c0a7824 */ /* 0x000fe200078e00ff */
[----:B------:R-:W-:Y:S01]  /*0680*/  CS2R R12, SRZ ;  /* 0x00000000000c7805 */ /* 0x000fe2000001ff00 */
[----:B------:R-:W-:Y:S02]  /*0690*/  HFMA2.MMA R15, -RZ, RZ, 0, 0 ;  /* 0x00000000ff0f7435 */ /* 0x000fe400000001ff */
[----:B------:R-:W-:Y:S01]  /*06a0*/  IMAD.WIDE R24, R11, 0x4, R28 ;  /* 0x000000040b187825 */ /* 0x000fe200078e021c */
[----:B------:R-:W-:-:S03]  /*06b0*/  P2R R30, PR, RZ, 0x40 ;  /* 0x00000040ff1e7803 */ /* 0x000fc60000000000 */
[----:B------:R-:W-:Y:S01]  /*06c0*/  IMAD.SHL.U32 R14, R33, 0x10, RZ ;  /* 0x00000010210e7824 */ /* 0x000fe200078e00ff */
[----:B------:R0:W2:Y:S01]  /*06d0*/  @P2 LDG.E.EL R13, desc[UR6][R24.64] ;  /* 0x00000006180d2981 */ /* 0x0000a2000c2e1900 */
[----:B------:R-:W-:Y:S01]  /*06e0*/  ISETP.LT.AND P6, PT, R31, 0x10, !P0 ;  /* 0x000000101f00780c */ /* 0x000fe200047c1270 */
[----:B------:R-:W-:Y:S01]  /*06f0*/  IMAD.WIDE R26, R10, 0x4, R28 ;  /* 0x000000040a1a7825 */ /* 0x000fe200078e021c */
[----:B------:R-:W-:-:S04]  /*0700*/  LOP3.LUT R35, R34, 0xe, R35, 0xfe, !PT ;  /* 0x0000000e22237812 */ /* 0x000fc800078efe23 */
[----:B------:R1:W2:Y:S01]  /*0710*/  @P3 LDG.E.EL R12, desc[UR6][R26.64] ;  /* 0x000000061a0c3981 */ /* 0x0002a2000c2e1900 */
[----:B0-----:R-:W-:-:S05]  /*0720*/  IMAD.WIDE R24, R14, 0x4, R28 ;  /* 0x000000040e187825 */ /* 0x001fca00078e021c */
[----:B------:R0:W2:Y:S01]  /*0730*/  @P1 LDG.E.EL R15, desc[UR6][R24.64] ;  /* 0x00000006180f1981 */ /* 0x0000a2000c2e1900 */
[----:B-1----:R-:W-:Y:S01]  /*0740*/  IMAD.WIDE R26, R22, 0x4, R18 ;  /* 0x00000004161a7825 */ /* 0x002fe200078e0212 */
[----:B------:R-:W-:-:S03]  /*0750*/  ISETP.LT.AND P0, PT, R35, 0x10, !P0 ;  /* 0x000000102300780c */ /* 0x000fc60004701270 */
[----:B0-----:R-:W-:Y:S01]  /*0760*/  IMAD.MOV.U32 R24, RZ, RZ, RZ ;  /* 0x000000ffff187224 */ /* 0x001fe200078e00ff */
[----:B------:R-:W-:-:S05]  /*0770*/  SHF.L.U32 R25, R35, 0x4, RZ ;  /* 0x0000000423197819 */ /* 0x000fca00000006ff */
[----:B------:R0:W2:Y:S01]  /*0780*/  @P6 LDG.E.EL R24, desc[UR6][R26.64] ;  /* 0x000000061a186981 */ /* 0x0000a2000c2e1900 */
[----:B------:R-:W-:Y:S01]  /*0790*/  ISETP.NE.AND P6, PT, R30, RZ, PT ;  /* 0x000000ff1e00720c */ /* 0x000fe20003fc5270 */
[----:B------:R-:W-:-:S04]  /*07a0*/  IMAD.WIDE R28, R25, 0x4, R28 ;  /* 0x00000004191c7825 */ /* 0x000fc800078e021c */
[----:B------:R-:W-:Y:S01]  /*07b0*/  IMAD.WIDE R30, R6, 0x4, R18 ;  /* 0x00000004061e7825 */ /* 0x000fe200078e0212 */
[----:B0-----:R-:W-:-:S06]  /*07c0*/  CS2R R26, SRZ ;  /* 0x00000000001a7805 */ /* 0x001fcc000001ff00 */
[----:B------:R0:W4:Y:S04]  /*07d0*/  @P0 LDG.E.EL R26, desc[UR6][R28.64] ;  /* 0x000000061c1a0981 */ /* 0x000128000c2e1900 */
[----:B------:R1:W5:Y:S01]  /*07e0*/  @P6 LDG.E.EL R27, desc[UR6][R30.64] ;  /* 0x000000061e1b6981 */ /* 0x000362000c2e1900 */
[----:B0-----:R-:W-:Y:S02]  /*07f0*/  IMAD.MOV.U32 R29, RZ, RZ, RZ ;  /* 0x000000ffff1d7224 */ /* 0x001fe400078e00ff */
[----:B-1----:R-:W-:Y:S01]  /*0800*/  IMAD.WIDE R30, R7, 0x4, R18 ;  /* 0x00000004071e7825 */ /* 0x002fe200078e0212 */
[----:B------:R-:W-:Y:S02]  /*0810*/  P2R R28, PR, RZ, 0x1 ;  /* 0x00000001ff1c7803 */ /* 0x000fe40000000000 */
[----:B------:R-:W-:-:S02]  /*0820*/  ISETP.NE.AND P0, PT, R32, RZ, PT ;  /* 0x000000ff2000720c */ /* 0x000fc40003f05270 */
[----:B------:R0:W4:Y:S01]  /*0830*/  @P5 LDG.E.EL R29, desc[UR6][R30.64] ;  /* 0x000000061e1d5981 */ /* 0x000122000c2e1900 */
[----:B------:R-:W-:Y:S01]  /*0840*/  IMAD.WIDE R32, R8, 0x4, R18 ;  /* 0x0000000408207825 */ /* 0x000fe200078e0212 */
[----:B0-----:R-:W-:-:S03]  /*0850*/  MOV R30, RZ ;  /* 0x000000ff001e7202 */ /* 0x001fc60000000f00 */
[----:B------:R-:W-:-:S03]  /*0860*/  IMAD.SHL.U32 R35, R36, 0x4, RZ ;  /* 0x0000000424237824 */ /* 0x000fc600078e00ff */
[----:B------:R0:W4:Y:S02]  /*0870*/  @P4 LDG.E.EL R30, desc[UR6][R32.64] ;  /* 0x00000006201e4981 */ /* 0x000124000c2e1900 */
[----:B------:R-:W-:Y:S01]  /*0880*/  LOP3.LUT R31, R34, 0xc, R35, 0xf8, !PT ;  /* 0x0000000c221f7812 */ /* 0x000fe200078ef823 */
[----:B------:R-:W-:Y:S01]  /*0890*/  IMAD.WIDE R34, R10, 0x4, R18 ;  /* 0x000000040a227825 */ /* 0x000fe200078e0212 */
[----:B0-----:R-:W-:Y:S01]  /*08a0*/  HFMA2.MMA R32, -RZ, RZ, 0, 0 ;  /* 0x00000000ff207435 */ /* 0x001fe200000001ff */
[----:B------:R-:W-:-:S04]  /*08b0*/  SHF.R.U32.HI R36, RZ, 0x2, R36 ;  /* 0x00000002ff247819 */ /* 0x000fc80000011624 */
[----:B------:R-:W-:-:S05]  /*08c0*/  SGXT.U32 R36, R36, 0x5 ;  /* 0x000000052424781a */ /* 0x000fca0000000000 */
[----:B------:R0:W4:Y:S01]  /*08d0*/  @P3 LDG.E.EL R32, desc[UR6][R34.64] ;  /* 0x0000000622203981 */ /* 0x000122000c2e1900 */
[----:B------:R-:W-:Y:S01]  /*08e0*/  LOP3.LUT R33, R23, R36, RZ, 0xfc, !PT ;  /* 0x0000002417217212 */ /* 0x000fe200078efcff */
[----:B------:R-:W-:Y:S01]  /*08f0*/  IMAD.WIDE R36, R11, 0x4, R18 ;  /* 0x000000040b247825 */ /* 0x000fe200078e0212 */
[----:B0-----:R-:W-:-:S06]  /*0900*/  CS2R R34, SRZ ;  /* 0x0000000000227805 */ /* 0x001fcc000001ff00 */
[----:B------:R0:W4:Y:S02]  /*0910*/  @P2 LDG.E.EL R34, desc[UR6][R36.64] ;  /* 0x0000000624222981 */ /* 0x000124000c2e1900 */
[----:B0-----:R-:W-:-:S05]  /*0920*/  IMAD.WIDE R36, R14, 0x4, R18 ;  /* 0x000000040e247825 */ /* 0x001fca00078e0212 */
[----:B------:R0:W4:Y:S01]  /*0930*/  @P1 LDG.E.EL R35, desc[UR6][R36.64] ;  /* 0x0000000624231981 */ /* 0x000122000c2e1900 */
[----:B------:R-:W-:-:S04]  /*0940*/  IMAD.WIDE R38, R22, 0x4, R16 ;  /* 0x0000000416267825 */ /* 0x000fc800078e0210 */
[----:B------:R-:W-:Y:S01]  /*0950*/  IMAD.WIDE R22, R22, 0x4, R20 ;  /* 0x0000000416167825 */ /* 0x000fe200078e0214 */
[----:B0-----:R-:W-:-:S06]  /*0960*/  CS2R R36, SRZ ;  /* 0x0000000000247805 */ /* 0x001fcc000001ff00 */
[----:B------:R-:W4:Y:S04]  /*0970*/  @P0 LDG.E.EL R36, desc[UR6][R38.64] ;  /* 0x0000000626240981 */ /* 0x000f28000c2e1900 */
[----:B------:R0:W4:Y:S01]  /*0980*/  @P0 LDG.E.EL R37, desc[UR6][R22.64] ;  /* 0x0000000616250981 */ /* 0x000122000c2e1900 */
[----:B------:R-:W-:Y:S01]  /*0990*/  ISETP.NE.AND P0, PT, R28, RZ, PT ;  /* 0x000000ff1c00720c */ /* 0x000fe20003f05270 */
[----:B------:R-:W-:-:S04]  /*09a0*/  IMAD.WIDE R18, R25, 0x4, R18 ;  /* 0x0000000419127825 */ /* 0x000fc800078e0212 */
[----:B0-----:R-:W-:-:S08]  /*09b0*/  IMAD.MOV.U32 R23, RZ, RZ, RZ ;  /* 0x000000ffff177224 */ /* 0x001fd000078e00ff */
[----:B------:R0:W4:Y:S02]  /*09c0*/  @P0 LDG.E.EL R23, desc[UR6][R18.64] ;  /* 0x0000000612170981 */ /* 0x000124000c2e1900 */
[----:B0-----:R-:W-:Y:S02]  /*09d0*/  MOV R19, RZ ;  /* 0x000000ff00137202 */ /* 0x001fe40000000f00 */
[----:B------:R-:W-:Y:S01]  /*09e0*/  MOV R28, RZ ;  /* 0x000000ff001c7202 */ /* 0x000fe20000000f00 */
[----:B--2---:R-:W-:-:S04]  /*09f0*/  FADD R24, R24, -R3 ;  /* 0x8000000318187221 */ /* 0x004fc80000000000 */
[----:B---3--:R-:W-:Y:S01]  /*0a00*/  FFMA R22, R24, R5, R3 ;  /* 0x0000000518167223 */ /* 0x008fe20000000003 */
[----:B------:R-:W-:Y:S02]  /*0a10*/  IMAD.MOV.U32 R24, RZ, RZ, RZ ;  /* 0x000000ffff187224 */ /* 0x000fe400078e00ff */
[----:B-----5:R-:W-:-:S04]  /*0a20*/  FADD R27, R27, -R2 ;  /* 0x800000021b1b7221 */ /* 0x020fc80000000000 */
[----:B------:R-:W-:Y:S01]  /*0a30*/  FFMA R18, R27, R5, R2 ;  /* 0x000000051b127223 */ /* 0x000fe20000000002 */
[----:B------:R-:W-:-:S05]  /*0a40*/  IMAD.WIDE R2, R6, 0x4, R16 ;  /* 0x0000000406027825 */ /* 0x000fca00078e0210 */
[----:B------:R0:W2:Y:S02]  /*0a50*/  @P6 LDG.E.EL R19, desc[UR6][R2.64] ;  /* 0x0000000602136981 */ /* 0x0000a4000c2e1900 */
[----:B0-----:R-:W-:-:S05]  /*0a60*/  IMAD.WIDE R2, R7, 0x4, R16 ;  /* 0x0000000407027825 */ /* 0x001fca00078e0210 */
[----:B------:R0:W3:Y:S01]  /*0a70*/  @P5 LDG.E.EL R24, desc[UR6][R2.64] ;  /* 0x0000000602185981 */ /* 0x0000e2000c2e1900 */
[----:B----4-:R-:W-:Y:S01]  /*0a80*/  FADD R29, R29, -R0 ;  /* 0x800000001d1d7221 */ /* 0x010fe20000000000 */
[----:B0-----:R-:W-:-:S04]  /*0a90*/  IMAD.WIDE R2, R8, 0x4, R16 ;  /* 0x0000000408027825 */ /* 0x001fc800078e0210 */
[----:B------:R-:W-:Y:S01]  /*0aa0*/  FADD R30, R30, -R9 ;  /* 0x800000091e1e7221 */ /* 0x000fe20000000000 */
[----:B------:R-:W-:-:S04]  /*0ab0*/  FADD R27, R32, -R12 ;  /* 0x8000000c201b7221 */ /* 0x000fc80000000000 */
[-C--:B------:R-:W-:Y:S01]  /*0ac0*/  FFMA R12, R27, R5.reuse, R12 ;  /* 0x000000051b0c7223 */ /* 0x080fe2000000000c */
[----:B------:R-:W-:Y:S01]  /*0ad0*/  HFMA2.MMA R27, -RZ, RZ, 0, 0 ;  /* 0x00000000ff1b7435 */ /* 0x000fe200000001ff */
[-C--:B------:R-:W-:Y:S01]  /*0ae0*/  FFMA R9, R30, R5.reuse, R9 ;  /* 0x000000051e097223 */ /* 0x080fe20000000009 */
[----:B------:R-:W-:Y:S01]  /*0af0*/  FFMA R0, R29, R5, R0 ;  /* 0x000000051d007223 */ /* 0x000fe20000000000 */
[----:B------:R-:W-:-:S07]  /*0b00*/  IMAD.MOV.U32 R29, RZ, RZ, RZ ;  /* 0x000000ffff1d7224 */ /* 0x000fce00078e00ff */
[----:B------:R0:W4:Y:S02]  /*0b10*/  @P4 LDG.E.EL R27, desc[UR6][R2.64] ;  /* 0x00000006021b4981 */ /* 0x000124000c2e1900 */
[----:B0-----:R-:W-:-:S05]  /*0b20*/  IMAD.WIDE R2, R10, 0x4, R16 ;  /* 0x000000040a027825 */ /* 0x001fca00078e0210 */
[----:B------:R0:W5:Y:S01]  /*0b30*/  @P3 LDG.E.EL R28, desc[UR6][R2.64] ;  /* 0x00000006021c3981 */ /* 0x000162000c2e1900 */
[----:B------:R-:W-:-:S04]  /*0b40*/  FADD R30, R35, -R15 ;  /* 0x8000000f231e7221 */ /* 0x000fc80000000000 */
[----:B------:R-:W-:Y:S01]  /*0b50*/  FFMA R15, R30, R5, R15 ;  /* 0x000000051e0f7223 */ /* 0x000fe2000000000f */
[----:B------:R-:W-:Y:S01]  /*0b60*/  HFMA2.MMA R30, -RZ, RZ, 0, 0 ;  /* 0x00000000ff1e7435 */ /* 0x000fe200000001ff */
[----:B0-----:R-:W-:Y:S01]  /*0b70*/  IMAD.WIDE R2, R11, 0x4, R16 ;  /* 0x000000040b027825 */ /* 0x001fe200078e0210 */
[----:B------:R-:W-:-:S04]  /*0b80*/  MOV R32, RZ ;  /* 0x000000ff00207202 */ /* 0x000fc80000000f00 */
[----:B------:R0:W2:Y:S02]  /*0b90*/  @P2 LDG.E.EL R29, desc[UR6][R2.64] ;  /* 0x00000006021d2981 */ /* 0x0000a4000c2e1900 */
[----:B0-----:R-:W-:-:S04]  /*0ba0*/  IMAD.WIDE R2, R14, 0x4, R16 ;  /* 0x000000040e027825 */ /* 0x001fc800078e0210 */
[----:B------:R-:W-:Y:S01]  /*0bb0*/  IMAD.WIDE R16, R25, 0x4, R16 ;  /* 0x0000000419107825 */ /* 0x000fe200078e0210 */
[----:B------:R0:W2:Y:S04]  /*0bc0*/  @P1 LDG.E.EL R30, desc[UR6][R2.64] ;  /* 0x00000006021e1981 */ /* 0x0000a8000c2e1900 */
[----:B------:R1:W2:Y:S01]  /*0bd0*/  @P0 LDG.E.EL R32, desc[UR6][R16.64] ;  /* 0x0000000610200981 */ /* 0x0002a2000c2e1900 */
[----:B0-----:R-:W-:Y:S01]  /*0be0*/  IMAD.WIDE R2, R6, 0x4, R20 ;  /* 0x0000000406027825 */ /* 0x001fe200078e0214 */
[----:B-1----:R-:W-:-:S03]  /*0bf0*/  CS2R R16, SRZ ;  /* 0x0000000000107805 */ /* 0x002fc6000001ff00 */
[----:B------:R-:W-:-:S03]  /*0c00*/  IMAD.MOV.U32 R6, RZ, RZ, RZ ;  /* 0x000000ffff067224 */ /* 0x000fc600078e00ff */
[----:B------:R0:W2:Y:S02]  /*0c10*/  @P6 LDG.E.EL R16, desc[UR6][R2.64] ;  /* 0x0000000602106981 */ /* 0x0000a4000c2e1900 */
[----:B0-----:R-:W-:Y:S01]  /*0c20*/  IMAD.WIDE R2, R7, 0x4, R20 ;  /* 0x0000000407027825 */ /* 0x001fe200078e0214 */
[----:B------:R-:W-:-:S04]  /*0c30*/  HFMA2.MMA R7, -RZ, RZ, 0, 0 ;  /* 0x00000000ff077435 */ /* 0x000fc800000001ff */
[----:B------:R0:W3:Y:S02]  /*0c40*/  @P5 LDG.E.EL R6, desc[UR6][R2.64] ;  /* 0x0000000602065981 */ /* 0x0000e4000c2e1900 */
[----:B0-----:R-:W-:Y:S01]  /*0c50*/  IMAD.WIDE R2, R8, 0x4, R20 ;  /* 0x0000000408027825 */ /* 0x001fe200078e0214 */
[----:B------:R-:W-:-:S04]  /*0c60*/  MOV R8, RZ ;  /* 0x000000ff00087202 */ /* 0x000fc80000000f00 */
[----:B------:R0:W4:Y:S02]  /*0c70*/  @P4 LDG.E.EL R7, desc[UR6][R2.64] ;  /* 0x0000000602074981 */ /* 0x000124000c2e1900 */
[----:B0-----:R-:W-:-:S04]  /*0c80*/  IMAD.WIDE R2, R10, 0x4, R20 ;  /* 0x000000040a027825 */ /* 0x001fc800078e0214 */
[----:B------:R-:W-:Y:S01]  /*0c90*/  IMAD.MOV.U32 R10, RZ, RZ, RZ ;  /* 0x000000ffff0a7224 */ /* 0x000fe200078e00ff */
[----:B------:R0:W5:Y:S02]  /*0ca0*/  @P3 LDG.E.EL R8, desc[UR6][R2.64] ;  /* 0x0000000602083981 */ /* 0x000164000c2e1900 */
[----:B0-----:R-:W-:Y:S01]  /*0cb0*/  IMAD.WIDE R2, R11, 0x4, R20 ;  /* 0x000000040b027825 */ /* 0x001fe200078e0214 */
[----:B------:R-:W-:-:S04]  /*0cc0*/  HFMA2.MMA R11, -RZ, RZ, 0, 0 ;  /* 0x00000000ff0b7435 */ /* 0x000fc800000001ff */
[----:B------:R0:W5:Y:S02]  /*0cd0*/  @P2 LDG.E.EL R10, desc[UR6][R2.64] ;  /* 0x00000006020a2981 */ /* 0x000164000c2e1900 */
[----:B0-----:R-:W-:-:S04]  /*0ce0*/  IMAD.WIDE R2, R14, 0x4, R20 ;  /* 0x000000040e027825 */ /* 0x001fc800078e0214 */
[----:B------:R-:W-:Y:S01]  /*0cf0*/  IMAD.WIDE R20, R25, 0x4, R20 ;  /* 0x0000000419147825 */ /* 0x000fe200078e0214 */
[----:B------:R0:W5:Y:S04]  /*0d00*/  @P1 LDG.E.EL R17, desc[UR6][R2.64] ;  /* 0x0000000602111981 */ /* 0x000168000c2e1900 */
[----:B------:R3:W5:Y:S01]  /*0d10*/  @P0 LDG.E.EL R11, desc[UR6][R20.64] ;  /* 0x00000006140b0981 */ /* 0x000762000c2e1900 */
[----:B------:R-:W1:Y:S01]  /*0d20*/  S2R R14, SR_TID.X ;  /* 0x00000000000e7919 */ /* 0x000e620000002100 */
[----:B------:R-:W1:Y:S01]  /*0d30*/  S2UR UR5, SR_CgaCtaId ;  /* 0x00000000000579c3 */ /* 0x000e620000008800 */
[----:B------:R-:W-:Y:S01]  /*0d40*/  FADD R34, R34, -R13 ;  /* 0x8000000d22227221 */ /* 0x000fe20000000000 */
[----:B------:R-:W-:-:S03]  /*0d50*/  UMOV UR4, 0x400 ;  /* 0x0000040000047882 */ /* 0x000fc60000000000 */
[----:B------:R-:W-:Y:S01]  /*0d60*/  FFMA R13, R34, R5, R13 ;  /* 0x00000005220d7223 */ /* 0x000fe2000000000d */
[----:B------:R-:W-:Y:S01]  /*0d70*/  FADD R37, R37, -R36 ;  /* 0x8000002425257221 */ /* 0x000fe20000000000 */
[----:B------:R-:W-:-:S03]  /*0d80*/  FADD R23, R23, -R26 ;  /* 0x8000001a17177221 */ /* 0x000fc60000000000 */
[----:B------:R-:W-:-:S04]  /*0d90*/  FFMA R37, R37, R5, R36 ;  /* 0x0000000525257223 */ /* 0x000fc80000000024 */
[----:B0-----:R-:W-:Y:S01]  /*0da0*/  FADD R3, -R22, R37 ;  /* 0x0000002516037221 */ /* 0x001fe20000000100 */
[----:B-1----:R-:W-:Y:S01]  /*0db0*/  UPRMT UR4, UR5, 0x654, UR4 ;  /* 0x0000065405047896 */ /* 0x002fe20008000004 */
[----:B------:R-:W-:Y:S02]  /*0dc0*/  SHF.R.U32.HI R34, RZ, 0x6, R14 ;  /* 0x00000006ff227819 */ /* 0x000fe4000001160e */
[----:B------:R-:W-:Y:S02]  /*0dd0*/  SHF.L.U32 R25, R14, 0x4, RZ ;  /* 0x000000040e197819 */ /* 0x000fe400000006ff */
[----:B------:R-:W-:Y:S02]  /*0de0*/  SGXT.U32 R34, R34, 0x1 ;  /* 0x000000012222781a */ /* 0x000fe40000000000 */
[----:B------:R-:W-:-:S04]  /*0df0*/  LOP3.LUT R25, R25, 0x3f0, RZ, 0xc0, !PT ;  /* 0x000003f019197812 */ /* 0x000fc800078ec0ff */
[C---:B------:R-:W-:Y:S01]  /*0e00*/  LOP3.LUT R2, R25.reuse, R34, RZ, 0xfc, !PT ;  /* 0x0000002219027212 */ /* 0x040fe200078efcff */
[----:B------:R-:W-:Y:S02]  /*0e10*/  VIADD R25, R25, UR4 ;  /* 0x0000000419197c36 */ /* 0x000fe40008000000 */
[----:B------:R-:W-:-:S03]  /*0e20*/  FFMA R3, R3, R4, R22 ;  /* 0x0000000403037223 */ /* 0x000fc60000000016 */
[----:B------:R-:W-:-:S05]  /*0e30*/  LEA R2, R2, R25, 0x2 ;  /* 0x0000001902027211 */ /* 0x000fca00078e10ff */
[----:B------:R0:W-:Y:S01]  /*0e40*/  STS [R2], R3 ;  /* 0x0000000302007388 */ /* 0x0001e20000000800 */
[C---:B------:R-:W-:Y:S02]  /*0e50*/  ISETP.GE.AND P0, PT, R31.reuse, 0x10, PT ;  /* 0x000000101f00780c */ /* 0x040fe40003f06270 */
[----:B------:R-:W-:Y:S02]  /*0e60*/  SHF.L.U32 R31, R31, 0x6, RZ ;  /* 0x000000061f1f7819 */ /* 0x000fe400000006ff */
[----:B------:R-:W-:Y:S01]  /*0e70*/  ISETP.LT.AND P1, PT, R33, 0x40, !P0 ;  /* 0x000000402100780c */ /* 0x000fe20004721270 */
[----:B--2---:R-:W-:-:S04]  /*0e80*/  FADD R16, R16, -R19 ;  /* 0x8000001310107221 */ /* 0x004fc80000000000 */
[----:B------:R-:W-:-:S04]  /*0e90*/  FFMA R19, R16, R5, R19 ;  /* 0x0000000510137223 */ /* 0x000fc80000000013 */
[----:B------:R-:W-:Y:S01]  /*0ea0*/  FADD R19, -R18, R19 ;  /* 0x0000001312137221 */ /* 0x000fe20000000100 */
[----:B---3--:R-:W-:-:S04]  /*0eb0*/  FADD R21, R6, -R24 ;  /* 0x8000001806157221 */ /* 0x008fc80000000000 */
[-C--:B------:R-:W-:Y:S01]  /*0ec0*/  FFMA R21, R21, R5.reuse, R24 ;  /* 0x0000000515157223 */ /* 0x080fe20000000018 */
[--C-:B----4-:R-:W-:Y:S01]  /*0ed0*/  FADD R6, R7, -R27.reuse ;  /* 0x8000001b07067221 */ /* 0x110fe20000000000 */
[-C--:B------:R-:W-:Y:S01]  /*0ee0*/  FFMA R7, R23, R5.reuse, R26 ;  /* 0x0000000517077223 */ /* 0x080fe2000000001a */
[----:B------:R-:W-:Y:S02]  /*0ef0*/  FFMA R23, R19, R4, R18 ;  /* 0x0000000413177223 */ /* 0x000fe40000000012 */
[----:B------:R-:W-:Y:S01]  /*0f00*/  FFMA R6, R6, R5, R27 ;  /* 0x0000000506067223 */ /* 0x000fe2000000001b */
[----:B------:R-:W-:Y:S01]  /*0f10*/  FADD R21, -R0, R21 ;  /* 0x0000001500157221 */ /* 0x000fe20000000100 */
[----:B-----5:R-:W-:-:S04]  /*0f20*/  FADD R19, R8, -R28 ;  /* 0x8000001c08137221 */ /* 0x020fc80000000000 */
[----:B------:R-:W-:Y:S01]  /*0f30*/  FFMA R19, R19, R5, R28 ;  /* 0x0000000513137223 */ /* 0x000fe2000000001c */
[----:B------:R-:W-:Y:S01]  /*0f40*/  FADD R6, -R9, R6 ;  /* 0x0000000609067221 */ /* 0x000fe20000000100 */
[----:B------:R-:W-:-:S04]  /*0f50*/  FADD R10, R10, -R29 ;  /* 0x8000001d0a0a7221 */ /* 0x000fc80000000000 */
[----:B------:R-:W-:Y:S01]  /*0f60*/  FFMA R10, R10, R5, R29 ;  /* 0x000000050a0a7223 */ /* 0x000fe2000000001d */
[----:B------:R-:W-:Y:S01]  /*0f70*/  FADD R19, -R12, R19 ;  /* 0x000000130c137221 */ /* 0x000fe20000000100 */
[----:B------:R-:W-:Y:S01]  /*0f80*/  FADD R17, R17, -R30 ;  /* 0x8000001e11117221 */ /* 0x000fe20000000000 */
[----:B------:R-:W-:-:S03]  /*0f90*/  FADD R11, R11, -R32 ;  /* 0x800000200b0b7221 */ /* 0x000fc60000000000 */
[-C--:B------:R-:W-:Y:S01]  /*0fa0*/  FFMA R30, R17, R5.reuse, R30 ;  /* 0x00000005111e7223 */ /* 0x080fe2000000001e */
[----:B------:R-:W-:Y:S01]  /*0fb0*/  FFMA R32, R11, R5, R32 ;  /* 0x000000050b207223 */ /* 0x000fe20000000020 */
[----:B------:R-:W-:Y:S02]  /*0fc0*/  FADD R10, -R13, R10 ;  /* 0x0000000a0d0a7221 */ /* 0x000fe40000000100 */
[----:B------:R-:W-:Y:S01]  /*0fd0*/  FADD R30, -R15, R30 ;  /* 0x0000001e0f1e7221 */ /* 0x000fe20000000100 */
[----:B------:R-:W-:Y:S01]  /*0fe0*/  FADD R32, -R7, R32 ;  /* 0x0000002007207221 */ /* 0x000fe20000000100 */
[-C--:B------:R-:W-:Y:S01]  /*0ff0*/  FFMA R21, R21, R4.reuse, R0 ;  /* 0x0000000415157223 */ /* 0x080fe20000000000 */
[-C--:B------:R-:W-:Y:S01]  /*1000*/  FFMA R9, R6, R4.reuse, R9 ;  /* 0x0000000406097223 */ /* 0x080fe20000000009 */
[-C--:B------:R-:W-:Y:S01]  /*1010*/  FFMA R19, R19, R4.reuse, R12 ;  /* 0x0000000413137223 */ /* 0x080fe2000000000c */
[-C--:B------:R-:W-:Y:S01]  /*1020*/  FFMA R13, R10, R4.reuse, R13 ;  /* 0x000000040a0d7223 */ /* 0x080fe2000000000d */
[-C--:B------:R-:W-:Y:S01]  /*1030*/  FFMA R15, R30, R4.reuse, R15 ;  /* 0x000000041e0f7223 */ /* 0x080fe2000000000f */
[----:B0-----:R-:W-:Y:S01]  /*1040*/  FFMA R3, R32, R4, R7 ;  /* 0x0000000420037223 */ /* 0x001fe20000000007 */
[----:B------:R-:W-:Y:S04]  /*1050*/  STS [R2+0x8], R23 ;  /* 0x0000081702007388 */ /* 0x000fe80000000800 */
[----:B------:R-:W-:Y:S04]  /*1060*/  STS [R2+0x10], R21 ;  /* 0x0000101502007388 */ /* 0x000fe80000000800 */
[----:B------:R0:W-:Y:S04]  /*1070*/  STS [R2+0x18], R9 ;  /* 0x0000180902007388 */ /* 0x0001e80000000800 */
[----:B------:R-:W-:Y:S04]  /*1080*/  STS [R2+0x20], R19 ;  /* 0x0000201302007388 */ /* 0x000fe80000000800 */
[----:B------:R-:W-:Y:S01]  /*1090*/  STS [R2+0x28], R13 ;  /* 0x0000280d02007388 */ /* 0x000fe20000000800 */
[C---:B------:R-:W-:Y:S01]  /*10a0*/  SHF.L.U32 R10, R14.reuse, 0x2, RZ ;  /* 0x000000020e0a7819 */ /* 0x040fe200000006ff */
[----:B0-----:R-:W0:Y:S02]  /*10b0*/  LDC.64 R8, c[0x0][0x248] ;  /* 0x00009200ff087b82 */ /* 0x001e240000000a00 */
[----:B------:R-:W-:Y:S04]  /*10c0*/  STS [R2+0x30], R15 ;  /* 0x0000300f02007388 */ /* 0x000fe80000000800 */
[----:B------:R0:W-:Y:S01]  /*10d0*/  STS [R2+0x38], R3 ;  /* 0x0000380302007388 */ /* 0x0001e20000000800 */
[----:B------:R-:W-:-:S02]  /*10e0*/  LOP3.LUT R14, R14, 0x7c, RZ, 0xc0, !PT ;  /* 0x0000007c0e0e7812 */ /* 0x000fc400078ec0ff */
[----:B------:R-:W-:Y:S02]  /*10f0*/  LOP3.LUT R10, R10, 0x1fc, RZ, 0xc0, !PT ;  /* 0x000001fc0a0a7812 */ /* 0x000fe400078ec0ff */
[----:B------:R-:W-:-:S05]  /*1100*/  LEA R5, R14, UR4, 0x2 ;  /* 0x000000040e057c11 */ /* 0x000fca000f8e10ff */
[C---:B------:R-:W-:Y:S01]  /*1110*/  IMAD R5, R10.reuse, 0x4, R5 ;  /* 0x000000040a057824 */ /* 0x040fe200078e0205 */
[----:B------:R-:W-:Y:S06]  /*1120*/  BAR.SYNC.DEFER_BLOCKING 0x0 ;  /* 0x0000000000007b1d */ /* 0x000fec0000010000 */
[----:B------:R-:W1:Y:S01]  /*1130*/  LDS.128 R4, [R5] ;  /* 0x0000000005047984 */ /* 0x000e620000000c00 */
[----:B------:R-:W-:Y:S02]  /*1140*/  LOP3.LUT R0, R33, 0x20, RZ, 0xfc, !PT ;  /* 0x0000002021007812 */ /* 0x000fe400078efcff */
[----:B------:R-:W-:-:S02]  /*1150*/  LOP3.LUT R11, R10, 0x200, RZ, 0xfc, !PT ;  /* 0x000002000a0b7812 */ /* 0x000fc400078efcff */
[----:B------:R-:W-:Y:S02]  /*1160*/  ISETP.LT.AND P0, PT, R0, 0x40, !P0 ;  /* 0x000000400000780c */ /* 0x000fe40004701270 */
[----:B------:R-:W-:Y:S02]  /*1170*/  LEA R33, R33, R31, 0x2 ;  /* 0x0000001f21217211 */ /* 0x000fe400078e10ff */
[----:B------:R-:W-:-:S03]  /*1180*/  LOP3.LUT R11, R11, 0x3f0, RZ, 0xc0, !PT ;  /* 0x000003f00b0b7812 */ /* 0x000fc600078ec0ff */
[----:B0-----:R-:W-:-:S04]  /*1190*/  IMAD.WIDE R2, R33, 0x4, R8 ;  /* 0x0000000421027825 */ /* 0x001fc800078e0208 */
[----:B------:R-:W-:-:S05]  /*11a0*/  VIADD R11, R11, UR4 ;  /* 0x000000040b0b7c36 */ /* 0x000fca0008000000 */
[----:B------:R-:W-:Y:S01]  /*11b0*/  LEA R11, R10, R11, 0x2 ;  /* 0x0000000b0a0b7211 */ /* 0x000fe200078e10ff */
[----:B-1----:R0:W-:Y:S02]  /*11c0*/  @P1 STG.E.128 desc[UR6][R2.64], R4 ;  /* 0x0000000402001986 */ /* 0x0021e4000c101d06 */
[----:B0-----:R-:W-:Y:S05]  /*11d0*/  @!P0 EXIT ;  /* 0x000000000000894d */ /* 0x001fea0003800000 */
[----:B0-----:R-:W0:Y:S01]  /*11e0*/  LDS.128 R4, [R11+0x800] ;  /* 0x000800000b047984 */ /* 0x001e220000000c00 */
[----:B------:R-:W-:-:S05]  /*11f0*/  LEA R3, R0, R31, 0x2 ;  /* 0x0000001f00037211 */ /* 0x000fca00078e10ff */
[----:B------:R-:W-:-:S05]  /*1200*/  IMAD.WIDE R2, R3, 0x4, R8 ;  /* 0x0000000403027825 */ /* 0x000fca00078e0208 */
[----:B0-----:R-:W-:Y:S01]  /*1210*/  STG.E.128 desc[UR6][R2.64], R4 ;  /* 0x0000000402007986 */ /* 0x001fe2000c101d06 */
[----:B------:R-:W-:Y:S05]  /*1220*/  EXIT ;  /* 0x000000000000794d */ /* 0x000fea0003800000 */
.L_x_0:
[----:B------:R-:W-:-:S00]  /*1230*/  BRA `(.L_x_0) ;  /* 0xfffffffc00fc7947 */ /* 0x000fc0000383ffff */
[----:B------:R-:W-:-:S00]  /*1240*/  NOP ;  /* 0x0000000000007918 */ /* 0x000fc00000000000 */
        /* <DEDUP_REMOVED lines=11> */
.L_x_1:


//--------------------- .nv.shared.triton_poi_fused__unsafe_index_add_mul_sub_48 --------------------------
	.section	.nv.shared.triton_poi_fused__unsafe_index_add_mul_sub_48,"aw",@nobits
	.sectionflags	@""
	.align	16
	.zero		1024


//--------------------- .nv.constant0.triton_poi_fused__unsafe_index_add_mul_sub_48 --------------------------
	.section	.nv.constant0.triton_poi_fused__unsafe_index_add_mul_sub_48,"a",@progbits
	.sectionflags	@""
	.align	4
.nv.constant0.triton_poi_fused__unsafe_index_add_mul_sub_48:
	.zero		600
